//
// Generated by NVIDIA NVVM Compiler
//
// Compiler Build ID: CL-36424714
// Cuda compilation tools, release 13.0, V13.0.88
// Based on NVVM 20.0.0
//

.version 9.0
.target sm_100
.address_size 64

	// .globl	_Z12render_imagePhffff

.visible .entry _Z12render_imagePhffff(
	.param .u64 .ptr .align 1 _Z12render_imagePhffff_param_0,
	.param .f32 _Z12render_imagePhffff_param_1,
	.param .f32 _Z12render_imagePhffff_param_2,
	.param .f32 _Z12render_imagePhffff_param_3,
	.param .f32 _Z12render_imagePhffff_param_4
)
{
	.reg .pred 	%p<12>;
	.reg .b32 	%r<23>;
	.reg .b32 	%f<7>;
	.reg .b64 	%rd<5>;
	.reg .b64 	%fd<80>;

	ld.param.u64 	%rd1, [_Z12render_imagePhffff_param_0];
	ld.param.f32 	%f1, [_Z12render_imagePhffff_param_1];
	ld.param.f32 	%f2, [_Z12render_imagePhffff_param_2];
	ld.param.f32 	%f3, [_Z12render_imagePhffff_param_3];
	ld.param.f32 	%f4, [_Z12render_imagePhffff_param_4];
	mov.u32 	%r9, %ctaid.x;
	mov.u32 	%r10, %ntid.x;
	mov.u32 	%r11, %tid.x;
	mad.lo.s32 	%r1, %r9, %r10, %r11;
	mov.u32 	%r12, %ctaid.y;
	mov.u32 	%r13, %ntid.y;
	mov.u32 	%r14, %tid.y;
	mad.lo.s32 	%r15, %r12, %r13, %r14;
	setp.gt.s32 	%p1, %r1, 7679;
	setp.gt.u32 	%p2, %r15, 7679;
	or.pred  	%p3, %p1, %p2;
	@%p3 bra 	$L__BB0_13;
	cvt.f64.f32 	%fd22, %f2;
	cvt.rn.f64.s32 	%fd23, %r1;
	div.rn.f64 	%fd24, %fd23, 0d40BE000000000000;
	sub.f32 	%f5, %f1, %f2;
	cvt.f64.f32 	%fd25, %f5;
	fma.rn.f64 	%fd77, %fd24, %fd25, %fd22;
	cvt.f64.f32 	%fd26, %f4;
	sub.s32 	%r17, 7679, %r15;
	cvt.rn.f64.u32 	%fd27, %r17;
	div.rn.f64 	%fd28, %fd27, 0d40BE000000000000;
	sub.f32 	%f6, %f3, %f4;
	cvt.f64.f32 	%fd29, %f6;
	fma.rn.f64 	%fd78, %fd28, %fd29, %fd26;
	mov.b32 	%r3, 0;
$L__BB0_2:
	mul.f64 	%fd30, %fd77, %fd77;
	mul.f64 	%fd31, %fd78, %fd78;
	sub.f64 	%fd32, %fd30, %fd31;
	add.f64 	%fd5, %fd32, 0dBFE0CE6EC32C3A1B;
	add.f64 	%fd33, %fd77, %fd77;
	fma.rn.f64 	%fd6, %fd78, %fd33, 0dBFE0CE6EC32C3A1B;
	mul.f64 	%fd7, %fd5, %fd5;
	mul.f64 	%fd8, %fd6, %fd6;
	add.f64 	%fd34, %fd7, %fd8;
	setp.gt.f64 	%p4, %fd34, 0d4010000000000000;
	mov.u32 	%r22, %r3;
	@%p4 bra 	$L__BB0_10;
	sub.f64 	%fd35, %fd7, %fd8;
	add.f64 	%fd9, %fd35, 0dBFE0CE6EC32C3A1B;
	add.f64 	%fd36, %fd5, %fd5;
	fma.rn.f64 	%fd10, %fd6, %fd36, 0dBFE0CE6EC32C3A1B;
	mul.f64 	%fd11, %fd9, %fd9;
	mul.f64 	%fd12, %fd10, %fd10;
	add.f64 	%fd37, %fd11, %fd12;
	setp.gt.f64 	%p5, %fd37, 0d4010000000000000;
	@%p5 bra 	$L__BB0_9;
	sub.f64 	%fd38, %fd11, %fd12;
	add.f64 	%fd13, %fd38, 0dBFE0CE6EC32C3A1B;
	add.f64 	%fd39, %fd9, %fd9;
	fma.rn.f64 	%fd14, %fd10, %fd39, 0dBFE0CE6EC32C3A1B;
	mul.f64 	%fd15, %fd13, %fd13;
	mul.f64 	%fd16, %fd14, %fd14;
	add.f64 	%fd40, %fd15, %fd16;
	setp.gt.f64 	%p6, %fd40, 0d4010000000000000;
	@%p6 bra 	$L__BB0_8;
	sub.f64 	%fd41, %fd15, %fd16;
	add.f64 	%fd77, %fd41, 0dBFE0CE6EC32C3A1B;
	add.f64 	%fd42, %fd13, %fd13;
	fma.rn.f64 	%fd78, %fd14, %fd42, 0dBFE0CE6EC32C3A1B;
	mul.f64 	%fd43, %fd78, %fd78;
	fma.rn.f64 	%fd44, %fd77, %fd77, %fd43;
	setp.gt.f64 	%p7, %fd44, 0d4010000000000000;
	@%p7 bra 	$L__BB0_7;
	add.s32 	%r3, %r3, 4;
	setp.eq.s32 	%p8, %r3, 100;
	mov.b32 	%r22, 100;
	@%p8 bra 	$L__BB0_10;
	bra.uni 	$L__BB0_2;
$L__BB0_7:
	add.s32 	%r22, %r3, 3;
	bra.uni 	$L__BB0_10;
$L__BB0_8:
	add.s32 	%r22, %r3, 2;
	bra.uni 	$L__BB0_10;
$L__BB0_9:
	add.s32 	%r22, %r3, 1;
$L__BB0_10:
	cvt.rn.f64.u32 	%fd45, %r22;
	mul.f64 	%fd19, %fd45, 0d3FB999999999999A;
	setp.leu.f64 	%p9, %fd19, 0d3FF0000000000000;
	mov.f64 	%fd79, %fd19;
	@%p9 bra 	$L__BB0_12;
	rcp.approx.ftz.f64 	%fd46, %fd19;
	neg.f64 	%fd47, %fd19;
	fma.rn.f64 	%fd48, %fd47, %fd46, 0d3FF0000000000000;
	fma.rn.f64 	%fd49, %fd48, %fd48, %fd48;
	fma.rn.f64 	%fd50, %fd49, %fd46, %fd46;
	setp.eq.f64 	%p10, %fd19, 0d7FF0000000000000;
	selp.f64 	%fd79, 0d0000000000000000, %fd50, %p10;
$L__BB0_12:
	setp.gt.f64 	%p11, %fd19, 0d3FF0000000000000;
	mul.f64 	%fd51, %fd79, %fd79;
	fma.rn.f64 	%fd52, %fd51, 0dBEF53E1D2A25FF7E, 0d3F2D3B63DBB65B49;
	fma.rn.f64 	%fd53, %fd52, %fd51, 0dBF5312788DDE082E;
	fma.rn.f64 	%fd54, %fd53, %fd51, 0d3F6F9690C8249315;
	fma.rn.f64 	%fd55, %fd54, %fd51, 0dBF82CF5AABC7CF0D;
	fma.rn.f64 	%fd56, %fd55, %fd51, 0d3F9162B0B2A3BFDE;
	fma.rn.f64 	%fd57, %fd56, %fd51, 0dBF9A7256FEB6FC6B;
	fma.rn.f64 	%fd58, %fd57, %fd51, 0d3FA171560CE4A489;
	fma.rn.f64 	%fd59, %fd58, %fd51, 0dBFA4F44D841450E4;
	fma.rn.f64 	%fd60, %fd59, %fd51, 0d3FA7EE3D3F36BB95;
	fma.rn.f64 	%fd61, %fd60, %fd51, 0dBFAAD32AE04A9FD1;
	fma.rn.f64 	%fd62, %fd61, %fd51, 0d3FAE17813D66954F;
	fma.rn.f64 	%fd63, %fd62, %fd51, 0dBFB11089CA9A5BCD;
	fma.rn.f64 	%fd64, %fd63, %fd51, 0d3FB3B12B2DB51738;
	fma.rn.f64 	%fd65, %fd64, %fd51, 0dBFB745D022F8DC5C;
	fma.rn.f64 	%fd66, %fd65, %fd51, 0d3FBC71C709DFE927;
	fma.rn.f64 	%fd67, %fd66, %fd51, 0dBFC2492491FA1744;
	fma.rn.f64 	%fd68, %fd67, %fd51, 0d3FC99999999840D2;
	fma.rn.f64 	%fd69, %fd68, %fd51, 0dBFD555555555544C;
	mul.f64 	%fd70, %fd51, %fd69;
	fma.rn.f64 	%fd71, %fd70, %fd79, %fd79;
	mov.f64 	%fd72, 0d3FF921FB54442D18;
	sub.f64 	%fd73, %fd72, %fd71;
	selp.f64 	%fd74, %fd73, %fd71, %p11;
	abs.f64 	%fd75, %fd74;
	mul.f64 	%fd76, %fd75, 0d406FE00000000000;
	cvt.rzi.s32.f64 	%r19, %fd76;
	mad.lo.s32 	%r20, %r15, 7680, %r1;
	cvt.s64.s32 	%rd2, %r20;
	cvta.to.global.u64 	%rd3, %rd1;
	add.s64 	%rd4, %rd3, %rd2;
	st.global.u8 	[%rd4], %r19;
$L__BB0_13:
	ret;

}


// ===== COMPILED SASS (sm_100) =====

	.target	sm_100

	.elftype	@"ET_EXEC"


//--------------------- .note.nv.tkinfo           --------------------------
	.section	.note.nv.tkinfo,"",@"SHT_NOTE"
	.sectionflags	@"SHF_NOTE_NV_TKINFO"
	.tkinfo
        /*0018*/ 	.word	0x00000002
        /*0030*/ 	.string	""
        /*0030*/ 	.string	"ptxas"
        /*0030*/ 	.string	"Cuda compilation tools, release 13.0, V13.0.88"
        /*0030*/ 	.string	"Build cuda_13.0.r13.0/compiler.36424714_0"
        /*0030*/ 	.string	"-arch sm_100 -m 64 "



//--------------------- .note.nv.cuinfo           --------------------------
	.section	.note.nv.cuinfo,"",@"SHT_NOTE"
	.sectionflags	@"SHF_NOTE_NV_CUINFO"
        /*0018*/ 	.short	0x0002
        /*001a*/ 	.short	0x0064
        /*001c*/ 	.short	0x0082
	.zero		2


//--------------------- .nv.info                  --------------------------
	.section	.nv.info,"",@"SHT_CUDA_INFO"
	.align	4


	//----- nvinfo : EIATTR_REGCOUNT
	.align		4
        /*0000*/ 	.byte	0x04, 0x2f
        /*0002*/ 	.short	(.L_1 - .L_0)
	.align		4
.L_0:
        /*0004*/ 	.word	index@(_Z12render_imagePhffff)
        /*0008*/ 	.word	0x0000001e


	//----- nvinfo : EIATTR_FRAME_SIZE
	.align		4
.L_1:
        /*000c*/ 	.byte	0x04, 0x11
        /*000e*/ 	.short	(.L_3 - .L_2)
	.align		4
.L_2:
        /*0010*/ 	.word	index@($__internal_0_$__cuda_sm20_div_rn_f64_full)
        /*0014*/ 	.word	0x00000000


	//----- nvinfo : EIATTR_FRAME_SIZE
	.align		4
.L_3:
        /*0018*/ 	.byte	0x04, 0x11
        /*001a*/ 	.short	(.L_5 - .L_4)
	.align		4
.L_4:
        /*001c*/ 	.word	index@(_Z12render_imagePhffff)
        /*0020*/ 	.word	0x00000000


	//----- nvinfo : EIATTR_MIN_STACK_SIZE
	.align		4
.L_5:
        /*0024*/ 	.byte	0x04, 0x12
        /*0026*/ 	.short	(.L_7 - .L_6)
	.align		4
.L_6:
        /*0028*/ 	.word	index@(_Z12render_imagePhffff)
        /*002c*/ 	.word	0x00000000
.L_7:


//--------------------- .nv.compat                --------------------------
	.section	.nv.compat,"",@"SHT_CUDA_COMPAT_INFO"
	.align	4
        /*0000*/ 	.byte	0x02, 0x09, 0x00, 0x00, 0x02, 0x02, 0x01, 0x00, 0x02, 0x05, 0x05, 0x00, 0x03, 0x07, 0x01, 0x01
        /*0010*/ 	.byte	0x02, 0x03, 0x00, 0x00, 0x02, 0x06, 0x01, 0x00, 0x04, 0x0b, 0x08, 0x00, 0x01, 0x00, 0x00, 0x00
        /*0020*/ 	.byte	0x00, 0x00, 0x00, 0x00


//--------------------- .nv.info._Z12render_imagePhffff --------------------------
	.section	.nv.info._Z12render_imagePhffff,"",@"SHT_CUDA_INFO"
	.sectionflags	@""
	.align	4


	//----- nvinfo : EIATTR_CUDA_API_VERSION
	.align		4
        /*0000*/ 	.byte	0x04, 0x37
        /*0002*/ 	.short	(.L_9 - .L_8)
.L_8:
        /*0004*/ 	.word	0x00000082


	//----- nvinfo : EIATTR_KPARAM_INFO
	.align		4
.L_9:
        /*0008*/ 	.byte	0x04, 0x17
        /*000a*/ 	.short	(.L_11 - .L_10)
.L_10:
        /*000c*/ 	.word	0x00000000
        /*0010*/ 	.short	0x0004
        /*0012*/ 	.short	0x0014
        /*0014*/ 	.byte	0x00, 0xf0, 0x11, 0x00


	//----- nvinfo : EIATTR_KPARAM_INFO
	.align		4
.L_11:
        /*0018*/ 	.byte	0x04, 0x17
        /*001a*/ 	.short	(.L_13 - .L_12)
.L_12:
        /*001c*/ 	.word	0x00000000
        /*0020*/ 	.short	0x0003
        /*0022*/ 	.short	0x0010
        /*0024*/ 	.byte	0x00, 0xf0, 0x11, 0x00


	//----- nvinfo : EIATTR_KPARAM_INFO
	.align		4
.L_13:
        /*0028*/ 	.byte	0x04, 0x17
        /*002a*/ 	.short	(.L_15 - .L_14)
.L_14:
        /*002c*/ 	.word	0x00000000
        /*0030*/ 	.short	0x0002
        /*0032*/ 	.short	0x000c
        /*0034*/ 	.byte	0x00, 0xf0, 0x11, 0x00


	//----- nvinfo : EIATTR_KPARAM_INFO
	.align		4
.L_15:
        /*0038*/ 	.byte	0x04, 0x17
        /*003a*/ 	.short	(.L_17 - .L_16)
.L_16:
        /*003c*/ 	.word	0x00000000
        /*0040*/ 	.short	0x0001
        /*0042*/ 	.short	0x0008
        /*0044*/ 	.byte	0x00, 0xf0, 0x11, 0x00


	//----- nvinfo : EIATTR_KPARAM_INFO
	.align		4
.L_17:
        /*0048*/ 	.byte	0x04, 0x17
        /*004a*/ 	.short	(.L_19 - .L_18)
.L_18:
        /*004c*/ 	.word	0x00000000
        /*0050*/ 	.short	0x0000
        /*0052*/ 	.short	0x0000
        /*0054*/ 	.byte	0x00, 0xf5, 0x21, 0x00


	//----- nvinfo : EIATTR_SPARSE_MMA_MASK
	.align		4
.L_19:
        /*0058*/ 	.byte	0x03, 0x50
        /*005a*/ 	.short	0x0000


	//----- nvinfo : EIATTR_MAXREG_COUNT
	.align		4
        /*005c*/ 	.byte	0x03, 0x1b
        /*005e*/ 	.short	0x00ff


	//----- nvinfo : EIATTR_MERCURY_ISA_VERSION
	.align		4
        /*0060*/ 	.byte	0x03, 0x5f
        /*0062*/ 	.short	0x0101


	//----- nvinfo : EIATTR_VRC_CTA_INIT_COUNT
	.align		4
        /*0064*/ 	.byte	0x02, 0x4a
	.zero		1
	.zero		1


	//----- nvinfo : EIATTR_EXIT_INSTR_OFFSETS
	.align		4
        /*0068*/ 	.byte	0x04, 0x1c
        /*006a*/ 	.short	(.L_21 - .L_20)


	//   ....[0]....
.L_20:
        /*006c*/ 	.word	0x000000b0


	//   ....[1]....
        /*0070*/ 	.word	0x00000e30


	//----- nvinfo : EIATTR_CRS_STACK_SIZE
	.align		4
.L_21:
        /*0074*/ 	.byte	0x04, 0x1e
        /*0076*/ 	.short	(.L_23 - .L_22)
.L_22:
        /*0078*/ 	.word	0x00000000


	//----- nvinfo : EIATTR_CBANK_PARAM_SIZE
	.align		4
.L_23:
        /*007c*/ 	.byte	0x03, 0x19
        /*007e*/ 	.short	0x0018


	//----- nvinfo : EIATTR_PARAM_CBANK
	.align		4
        /*0080*/ 	.byte	0x04, 0x0a
        /*0082*/ 	.short	(.L_25 - .L_24)
	.align		4
.L_24:
        /*0084*/ 	.word	index@(.nv.constant0._Z12render_imagePhffff)
        /*0088*/ 	.short	0x0380
        /*008a*/ 	.short	0x0018


	//----- nvinfo : EIATTR_SW_WAR
	.align		4
.L_25:
        /*008c*/ 	.byte	0x04, 0x36
        /*008e*/ 	.short	(.L_27 - .L_26)
.L_26:
        /*0090*/ 	.word	0x00000008
.L_27:


//--------------------- .nv.callgraph             --------------------------
	.section	.nv.callgraph,"",@"SHT_CUDA_CALLGRAPH"
	.align	4
	.sectionentsize	8
	.align		4
        /*0000*/ 	.word	0x00000000
	.align		4
        /*0004*/ 	.word	0xffffffff
	.align		4
        /*0008*/ 	.word	0x00000000
	.align		4
        /*000c*/ 	.word	0xfffffffe
	.align		4
        /*0010*/ 	.word	0x00000000
	.align		4
        /*0014*/ 	.word	0xfffffffd
	.align		4
        /*0018*/ 	.word	0x00000000
	.align		4
        /*001c*/ 	.word	0xfffffffc


//--------------------- .text._Z12render_imagePhffff --------------------------
	.section	.text._Z12render_imagePhffff,"ax",@progbits
	.align	128
        .global         _Z12render_imagePhffff
        .type           _Z12render_imagePhffff,@function
        .size           _Z12render_imagePhffff,(.L_x_18 - _Z12render_imagePhffff)
        .other          _Z12render_imagePhffff,@"STO_CUDA_ENTRY STV_DEFAULT"
_Z12render_imagePhffff:
.text._Z12render_imagePhffff:
[----:B------:R-:W-:Y:S01]  /*0000*/  LDC R1, c[0x0][0x37c] ;  /* 0x0000df00ff017b82 */ /* 0x000fe20000000800 */
[----:B------:R-:W0:Y:S07]  /*0010*/  S2R R5, SR_TID.Y ;  /* 0x0000000000057919 */ /* 0x000e2e0000002200 */
[----:B------:R-:W1:Y:S01]  /*0020*/  LDC R3, c[0x0][0x360] ;  /* 0x0000d800ff037b82 */ /* 0x000e620000000800 */
[----:B------:R-:W1:Y:S07]  /*0030*/  S2R R0, SR_TID.X ;  /* 0x0000000000007919 */ /* 0x000e6e0000002100 */
[----:B------:R-:W0:Y:S08]  /*0040*/  S2UR UR5, SR_CTAID.Y ;  /* 0x00000000000579c3 */ /* 0x000e300000002600 */
[----:B------:R-:W0:Y:S08]  /*0050*/  LDC R2, c[0x0][0x364] ;  /* 0x0000d900ff027b82 */ /* 0x000e300000000800 */
[----:B------:R-:W1:Y:S01]  /*0060*/  S2UR UR4, SR_CTAID.X ;  /* 0x00000000000479c3 */ /* 0x000e620000002500 */
[----:B0-----:R-:W-:-:S05]  /*0070*/  IMAD R2, R2, UR5, R5 ;  /* 0x0000000502027c24 */ /* 0x001fca000f8e0205 */
[----:B------:R-:W-:Y:S01]  /*0080*/  ISETP.GT.U32.AND P0, PT, R2, 0x1dff, PT ;  /* 0x00001dff0200780c */ /* 0x000fe20003f04070 */
[----:B-1----:R-:W-:-:S05]  /*0090*/  IMAD R3, R3, UR4, R0 ;  /* 0x0000000403037c24 */ /* 0x002fca000f8e0200 */
[----:B------:R-:W-:-:S13]  /*00a0*/  ISETP.GT.OR P0, PT, R3, 0x1dff, P0 ;  /* 0x00001dff0300780c */ /* 0x000fda0000704670 */
[----:B------:R-:W-:Y:S05]  /*00b0*/  @P0 EXIT ;  /* 0x000000000000094d */ /* 0x000fea0003800000 */
[----:B------:R-:W0:Y:S01]  /*00c0*/  MUFU.RCP64H R5, 7680 ;  /* 0x40be000000057908 */ /* 0x000e220000001800 */
[----:B------:R-:W-:Y:S01]  /*00d0*/  IMAD.MOV.U32 R8, RZ, RZ, 0x0 ;  /* 0x00000000ff087424 */ /* 0x000fe200078e00ff */
[----:B------:R-:W1:Y:S01]  /*00e0*/  LDCU UR4, c[0x0][0x38c] ;  /* 0x00007180ff0477ac */ /* 0x000e620008000800 */
[----:B------:R-:W-:Y:S01]  /*00f0*/  IMAD.MOV.U32 R9, RZ, RZ, 0x40be0000 ;  /* 0x40be0000ff097424 */ /* 0x000fe200078e00ff */
[----:B------:R-:W-:Y:S01]  /*0100*/  BSSY.RECONVERGENT B0, `(.L_x_0) ;  /* 0x0000018000007945 */ /* 0x000fe20003800200 */
[----:B------:R-:W-:-:S06]  /*0110*/  IMAD.MOV.U32 R4, RZ, RZ, 0x1 ;  /* 0x00000001ff047424 */ /* 0x000fcc00078e00ff */
[----:B0-----:R-:W-:Y:S01]  /*0120*/  DFMA R6, R4, -R8, 1 ;  /* 0x3ff000000406742b */ /* 0x001fe20000000808 */
[----:B-1----:R-:W-:Y:S01]  /*0130*/  F2F.F64.F32 R22, UR4 ;  /* 0x0000000400167d10 */ /* 0x002fe20008201800 */
[----:B------:R-:W-:-:S06]  /*0140*/  UMOV UR4, URZ ;  /* 0x000000ff00047c82 */ /* 0x000fcc0008000000 */
[----:B------:R-:W-:-:S08]  /*0150*/  DFMA R6, R6, R6, R6 ;  /* 0x000000060606722b */ /* 0x000fd00000000006 */
[----:B------:R-:W-:Y:S02]  /*0160*/  DFMA R4, R4, R6, R4 ;  /* 0x000000060404722b */ /* 0x000fe40000000004 */
[----:B------:R-:W0:Y:S06]  /*0170*/  I2F.F64 R6, R3 ;  /* 0x0000000300067312 */ /* 0x000e2c0000201c00 */
[----:B------:R-:W-:-:S08]  /*0180*/  DFMA R8, R4, -R8, 1 ;  /* 0x3ff000000408742b */ /* 0x000fd00000000808 */
[----:B------:R-:W-:Y:S01]  /*0190*/  DFMA R8, R4, R8, R4 ;  /* 0x000000080408722b */ /* 0x000fe20000000004 */
[----:B0-----:R-:W-:-:S07]  /*01a0*/  FSETP.GEU.AND P1, PT, |R7|, 6.5827683646048100446e-37, PT ;  /* 0x036000000700780b */ /* 0x001fce0003f2e200 */
[----:B------:R-:W-:-:S08]  /*01b0*/  DMUL R4, R6, R8 ;  /* 0x0000000806047228 */ /* 0x000fd00000000000 */
[----:B------:R-:W-:-:S08]  /*01c0*/  DFMA R10, R4, -7680, R6 ;  /* 0xc0be0000040a782b */ /* 0x000fd00000000006 */
[----:B------:R-:W-:Y:S01]  /*01d0*/  DFMA R8, R8, R10, R4 ;  /* 0x0000000a0808722b */ /* 0x000fe20000000004 */
[----:B------:R-:W-:-:S09]  /*01e0*/  IMAD.MOV.U32 R5, RZ, RZ, 0x40be0000 ;  /* 0x40be0000ff057424 */ /* 0x000fd200078e00ff */
[----:B------:R-:W-:-:S05]  /*01f0*/  FFMA R0, RZ, 5.9375, R9 ;  /* 0x40be0000ff007823 */ /* 0x000fca0000000009 */
[----:B------:R-:W-:-:S13]  /*0200*/  FSETP.GT.AND P0, PT, |R0|, 1.469367938527859385e-39, PT ;  /* 0x001000000000780b */ /* 0x000fda0003f04200 */
[----:B------:R-:W-:Y:S05]  /*0210*/  @P0 BRA P1, `(.L_x_1) ;  /* 0x0000000000180947 */ /* 0x000fea0000800000 */
[----:B------:R-:W-:Y:S01]  /*0220*/  IMAD.MOV.U32 R12, RZ, RZ, R6 ;  /* 0x000000ffff0c7224 */ /* 0x000fe200078e0006 */
[----:B------:R-:W-:Y:S01]  /*0230*/  MOV R0, 0x260 ;  /* 0x0000026000007802 */ /* 0x000fe20000000f00 */
[----:B------:R-:W-:-:S07]  /*0240*/  IMAD.MOV.U32 R13, RZ, RZ, R7 ;  /* 0x000000ffff0d7224 */ /* 0x000fce00078e0007 */
[----:B------:R-:W-:Y:S05]  /*0250*/  CALL.REL.NOINC `($__internal_0_$__cuda_sm20_div_rn_f64_full) ;  /* 0x0000000800f87944 */ /* 0x000fea0003c00000 */
[----:B------:R-:W-:Y:S02]  /*0260*/  IMAD.MOV.U32 R8, RZ, RZ, R10 ;  /* 0x000000ffff087224 */ /* 0x000fe400078e000a */
[----:B------:R-:W-:-:S07]  /*0270*/  IMAD.MOV.U32 R9, RZ, RZ, R11 ;  /* 0x000000ffff097224 */ /* 0x000fce00078e000b */
.L_x_1:
[----:B------:R-:W-:Y:S05]  /*0280*/  BSYNC.RECONVERGENT B0 ;  /* 0x0000000000007941 */ /* 0x000fea0003800200 */
.L_x_0:
[----:B------:R-:W0:Y:S01]  /*0290*/  MUFU.RCP64H R7, 7680 ;  /* 0x40be000000077908 */ /* 0x000e220000001800 */
[----:B------:R-:W-:Y:S01]  /*02a0*/  IMAD.MOV.U32 R10, RZ, RZ, 0x0 ;  /* 0x00000000ff0a7424 */ /* 0x000fe200078e00ff */
[----:B------:R-:W1:Y:S01]  /*02b0*/  LDC.64 R16, c[0x0][0x388] ;  /* 0x0000e200ff107b82 */ /* 0x000e620000000a00 */
[----:B------:R-:W-:Y:S01]  /*02c0*/  IMAD.MOV.U32 R11, RZ, RZ, 0x40be0000 ;  /* 0x40be0000ff0b7424 */ /* 0x000fe200078e00ff */
[----:B------:R-:W2:Y:S01]  /*02d0*/  LDCU UR5, c[0x0][0x394] ;  /* 0x00007280ff0577ac */ /* 0x000ea20008000800 */
[----:B------:R-:W-:Y:S01]  /*02e0*/  IMAD.MOV.U32 R6, RZ, RZ, 0x1 ;  /* 0x00000001ff067424 */ /* 0x000fe200078e00ff */
[----:B------:R-:W-:Y:S05]  /*02f0*/  BSSY.RECONVERGENT B0, `(.L_x_2) ;  /* 0x0000015000007945 */ /* 0x000fea0003800200 */
[----:B0-----:R-:W-:-:S08]  /*0300*/  DFMA R12, R6, -R10, 1 ;  /* 0x3ff00000060c742b */ /* 0x001fd0000000080a */
[----:B------:R-:W-:Y:S01]  /*0310*/  DFMA R12, R12, R12, R12 ;  /* 0x0000000c0c0c722b */ /* 0x000fe2000000000c */
[----:B-1----:R-:W-:-:S07]  /*0320*/  FADD R0, -R17, R16 ;  /* 0x0000001011007221 */ /* 0x002fce0000000100 */
[----:B------:R-:W-:Y:S01]  /*0330*/  DFMA R6, R6, R12, R6 ;  /* 0x0000000c0606722b */ /* 0x000fe20000000006 */
[----:B------:R-:W-:-:S07]  /*0340*/  IADD3 R12, PT, PT, -R2, 0x1dff, RZ ;  /* 0x00001dff020c7810 */ /* 0x000fce0007ffe1ff */
[C---:B------:R-:W-:Y:S01]  /*0350*/  DFMA R10, R6.reuse, -R10, 1 ;  /* 0x3ff00000060a742b */ /* 0x040fe2000000080a */
[----:B------:R-:W0:Y:S07]  /*0360*/  I2F.F64.U32 R12, R12 ;  /* 0x0000000c000c7312 */ /* 0x000e2e0000201800 */
[----:B------:R-:W-:-:S08]  /*0370*/  DFMA R14, R6, R10, R6 ;  /* 0x0000000a060e722b */ /* 0x000fd00000000006 */
[----:B0-----:R-:W-:Y:S01]  /*0380*/  DMUL R10, R14, R12 ;  /* 0x0000000c0e0a7228 */ /* 0x001fe20000000000 */
[----:B------:R-:W-:-:S07]  /*0390*/  FSETP.GEU.AND P1, PT, |R13|, 6.5827683646048100446e-37, PT ;  /* 0x036000000d00780b */ /* 0x000fce0003f2e200 */
[----:B------:R-:W-:-:S08]  /*03a0*/  DFMA R6, R10, -7680, R12 ;  /* 0xc0be00000a06782b */ /* 0x000fd0000000000c */
[----:B------:R-:W-:Y:S01]  /*03b0*/  DFMA R10, R14, R6, R10 ;  /* 0x000000060e0a722b */ /* 0x000fe2000000000a */
[----:B------:R-:W0:Y:S09]  /*03c0*/  F2F.F64.F32 R14, R0 ;  /* 0x00000000000e7310 */ /* 0x000e320000201800 */
[----:B------:R-:W-:Y:S01]  /*03d0*/  FFMA R4, RZ, 5.9375, R11 ;  /* 0x40be0000ff047823 */ /* 0x000fe2000000000b */
[----:B--2---:R-:W1:Y:S04]  /*03e0*/  F2F.F64.F32 R6, UR5 ;  /* 0x0000000500067d10 */ /* 0x004e680008201800 */
[----:B------:R-:W-:Y:S01]  /*03f0*/  FSETP.GT.AND P0, PT, |R4|, 1.469367938527859385e-39, PT ;  /* 0x001000000400780b */ /* 0x000fe20003f04200 */
[----:B0-----:R-:W-:-:S12]  /*0400*/  DFMA R22, R14, R8, R22 ;  /* 0x000000080e16722b */ /* 0x001fd80000000016 */
[----:B-1----:R-:W-:Y:S05]  /*0410*/  @P0 BRA P1, `(.L_x_3) ;  /* 0x0000000000080947 */ /* 0x002fea0000800000 */
[----:B------:R-:W-:-:S07]  /*0420*/  MOV R0, 0x440 ;  /* 0x0000044000007802 */ /* 0x000fce0000000f00 */
[----:B------:R-:W-:Y:S05]  /*0430*/  CALL.REL.NOINC `($__internal_0_$__cuda_sm20_div_rn_f64_full) ;  /* 0x0000000800807944 */ /* 0x000fea0003c00000 */
.L_x_3:
[----:B------:R-:W-:Y:S05]  /*0440*/  BSYNC.RECONVERGENT B0 ;  /* 0x0000000000007941 */ /* 0x000fea0003800200 */
.L_x_2:
[----:B------:R-:W0:Y:S01]  /*0450*/  LDC.64 R4, c[0x0][0x390] ;  /* 0x0000e400ff047b82 */ /* 0x000e220000000a00 */
[----:B------:R-:W-:Y:S01]  /*0460*/  DADD R8, R22, R22 ;  /* 0x0000000016087229 */ /* 0x000fe20000000016 */
[----:B------:R-:W-:Y:S01]  /*0470*/  UMOV UR4, 0xc32c3a1b ;  /* 0xc32c3a1b00047882 */ /* 0x000fe20000000000 */
[----:B------:R-:W-:Y:S01]  /*0480*/  UMOV UR5, 0x3fe0ce6e ;  /* 0x3fe0ce6e00057882 */ /* 0x000fe20000000000 */
[----:B------:R-:W-:Y:S01]  /*0490*/  BSSY.RECONVERGENT B0, `(.L_x_4) ;  /* 0x000003f000007945 */ /* 0x000fe20003800200 */
[----:B0-----:R-:W-:-:S04]  /*04a0*/  FADD R0, -R5, R4 ;  /* 0x0000000405007221 */ /* 0x001fc80000000100 */
[----:B------:R0:W1:Y:S02]  /*04b0*/  F2F.F64.F32 R4, R0 ;  /* 0x0000000000047310 */ /* 0x0000640000201800 */
[----:B0-----:R-:W-:Y:S01]  /*04c0*/  IMAD.MOV.U32 R0, RZ, RZ, RZ ;  /* 0x000000ffff007224 */ /* 0x001fe200078e00ff */
[----:B-1----:R-:W-:-:S08]  /*04d0*/  DFMA R4, R4, R10, R6 ;  /* 0x0000000a0404722b */ /* 0x002fd00000000006 */
[C---:B------:R-:W-:Y:S02]  /*04e0*/  DMUL R6, R4.reuse, R4 ;  /* 0x0000000404067228 */ /* 0x040fe40000000000 */
[----:B------:R-:W-:-:S06]  /*04f0*/  DFMA R8, R4, R8, -UR4 ;  /* 0x8000000404087e2b */ /* 0x000fcc0008000008 */
[----:B------:R-:W-:Y:S02]  /*0500*/  DFMA R6, R22, R22, -R6 ;  /* 0x000000161606722b */ /* 0x000fe40000000806 */
[----:B------:R-:W-:-:S06]  /*0510*/  DMUL R10, R8, R8 ;  /* 0x00000008080a7228 */ /* 0x000fcc0000000000 */
[----:B------:R-:W-:-:S08]  /*0520*/  DADD R6, R6, -UR4 ;  /* 0x8000000406067e29 */ /* 0x000fd00008000000 */
[----:B------:R-:W-:-:S08]  /*0530*/  DMUL R4, R6, R6 ;  /* 0x0000000606047228 */ /* 0x000fd00000000000 */
[----:B------:R-:W-:-:S08]  /*0540*/  DADD R12, R4, R10 ;  /* 0x00000000040c7229 */ /* 0x000fd0000000000a */
[----:B------:R-:W-:-:S14]  /*0550*/  DSETP.GT.AND P0, PT, R12, 4, PT ;  /* 0x401000000c00742a */ /* 0x000fdc0003f04000 */
[----:B------:R-:W-:Y:S05]  /*0560*/  @P0 BRA `(.L_x_5) ;  /* 0x0000000000c40947 */ /* 0x000fea0003800000 */
[----:B------:R-:W-:-:S07]  /*0570*/  IMAD.MOV.U32 R0, RZ, RZ, RZ ;  /* 0x000000ffff007224 */ /* 0x000fce00078e00ff */
.L_x_9:
[----:B------:R-:W-:Y:S02]  /*0580*/  DADD R10, -R10, R4 ;  /* 0x000000000a0a7229 */ /* 0x000fe40000000104 */
[----:B------:R-:W-:Y:S01]  /*0590*/  DADD R6, R6, R6 ;  /* 0x0000000006067229 */ /* 0x000fe20000000006 */
[----:B------:R-:W-:Y:S01]  /*05a0*/  MOV R4, 0xc32c3a1b ;  /* 0xc32c3a1b00047802 */ /* 0x000fe20000000f00 */
[----:B------:R-:W-:-:S06]  /*05b0*/  IMAD.MOV.U32 R5, RZ, RZ, 0x3fe0ce6e ;  /* 0x3fe0ce6eff057424 */ /* 0x000fcc00078e00ff */
[--C-:B------:R-:W-:Y:S02]  /*05c0*/  DADD R10, R10, -R4.reuse ;  /* 0x000000000a0a7229 */ /* 0x100fe40000000804 */
[----:B------:R-:W-:-:S06]  /*05d0*/  DFMA R12, R6, R8, -R4 ;  /* 0x00000008060c722b */ /* 0x000fcc0000000804 */
[----:B------:R-:W-:Y:S02]  /*05e0*/  DMUL R6, R10, R10 ;  /* 0x0000000a0a067228 */ /* 0x000fe40000000000 */
[----:B------:R-:W-:-:S08]  /*05f0*/  DMUL R8, R12, R12 ;  /* 0x0000000c0c087228 */ /* 0x000fd00000000000 */
[----:B------:R-:W-:-:S08]  /*0600*/  DADD R14, R6, R8 ;  /* 0x00000000060e7229 */ /* 0x000fd00000000008 */
[----:B------:R-:W-:-:S14]  /*0610*/  DSETP.GT.AND P0, PT, R14, 4, PT ;  /* 0x401000000e00742a */ /* 0x000fdc0003f04000 */
[----:B------:R-:W-:Y:S05]  /*0620*/  @P0 BRA `(.L_x_6) ;  /* 0x0000000000900947 */ /* 0x000fea0003800000 */
[----:B------:R-:W-:Y:S02]  /*0630*/  DADD R6, R6, -R8 ;  /* 0x0000000006067229 */ /* 0x000fe40000000808 */
[----:B------:R-:W-:-:S06]  /*0640*/  DADD R8, R10, R10 ;  /* 0x000000000a087229 */ /* 0x000fcc000000000a */
[--C-:B------:R-:W-:Y:S02]  /*0650*/  DADD R6, R6, -R4.reuse ;  /* 0x0000000006067229 */ /* 0x100fe40000000804 */
[----:B------:R-:W-:-:S06]  /*0660*/  DFMA R12, R12, R8, -R4 ;  /* 0x000000080c0c722b */ /* 0x000fcc0000000804 */
[----:B------:R-:W-:Y:S02]  /*0670*/  DMUL R10, R6, R6 ;  /* 0x00000006060a7228 */ /* 0x000fe40000000000 */
[----:B------:R-:W-:-:S08]  /*0680*/  DMUL R14, R12, R12 ;  /* 0x0000000c0c0e7228 */ /* 0x000fd00000000000 */
[----:B------:R-:W-:-:S08]  /*0690*/  DADD R8, R10, R14 ;  /* 0x000000000a087229 */ /* 0x000fd0000000000e */
[----:B------:R-:W-:-:S14]  /*06a0*/  DSETP.GT.AND P0, PT, R8, 4, PT ;  /* 0x401000000800742a */ /* 0x000fdc0003f04000 */
[----:B------:R-:W-:Y:S05]  /*06b0*/  @P0 BRA `(.L_x_7) ;  /* 0x0000000000640947 */ /* 0x000fea0003800000 */
[----:B------:R-:W-:Y:S02]  /*06c0*/  DADD R8, R6, R6 ;  /* 0x0000000006087229 */ /* 0x000fe40000000006 */
[----:B------:R-:W-:-:S06]  /*06d0*/  DADD R6, R10, -R14 ;  /* 0x000000000a067229 */ /* 0x000fcc000000080e */
[--C-:B------:R-:W-:Y:S02]  /*06e0*/  DFMA R12, R12, R8, -R4.reuse ;  /* 0x000000080c0c722b */ /* 0x100fe40000000804 */
[----:B------:R-:W-:-:S06]  /*06f0*/  DADD R8, R6, -R4 ;  /* 0x0000000006087229 */ /* 0x000fcc0000000804 */
[----:B------:R-:W-:-:S08]  /*0700*/  DMUL R6, R12, R12 ;  /* 0x0000000c0c067228 */ /* 0x000fd00000000000 */
[----:B------:R-:W-:-:S08]  /*0710*/  DFMA R10, R8, R8, R6 ;  /* 0x00000008080a722b */ /* 0x000fd00000000006 */
[----:B------:R-:W-:-:S14]  /*0720*/  DSETP.GT.AND P0, PT, R10, 4, PT ;  /* 0x401000000a00742a */ /* 0x000fdc0003f04000 */
[----:B------:R-:W-:Y:S05]  /*0730*/  @P0 BRA `(.L_x_8) ;  /* 0x00000000003c0947 */ /* 0x000fea0003800000 */
[----:B------:R-:W-:Y:S02]  /*0740*/  VIADD R14, R0, 0x4 ;  /* 0x00000004000e7836 */ /* 0x000fe40000000000 */
[----:B------:R-:W-:-:S03]  /*0750*/  IMAD.MOV.U32 R0, RZ, RZ, 0x64 ;  /* 0x00000064ff007424 */ /* 0x000fc600078e00ff */
[----:B------:R-:W-:-:S13]  /*0760*/  ISETP.NE.AND P0, PT, R14, 0x64, PT ;  /* 0x000000640e00780c */ /* 0x000fda0003f05270 */
[----:B------:R-:W-:Y:S05]  /*0770*/  @!P0 BRA `(.L_x_5) ;  /* 0x0000000000408947 */ /* 0x000fea0003800000 */
[C---:B------:R-:W-:Y:S01]  /*0780*/  DFMA R6, R8.reuse, R8, -R6 ;  /* 0x000000080806722b */ /* 0x040fe20000000806 */
[----:B------:R-:W-:Y:S01]  /*0790*/  IMAD.MOV.U32 R0, RZ, RZ, R14 ;  /* 0x000000ffff007224 */ /* 0x000fe200078e000e */
[----:B------:R-:W-:-:S06]  /*07a0*/  DADD R8, R8, R8 ;  /* 0x0000000008087229 */ /* 0x000fcc0000000008 */
[--C-:B------:R-:W-:Y:S02]  /*07b0*/  DADD R6, R6, -R4.reuse ;  /* 0x0000000006067229 */ /* 0x100fe40000000804 */
[----:B------:R-:W-:-:S06]  /*07c0*/  DFMA R8, R12, R8, -R4 ;  /* 0x000000080c08722b */ /* 0x000fcc0000000804 */
[----:B------:R-:W-:Y:S02]  /*07d0*/  DMUL R4, R6, R6 ;  /* 0x0000000606047228 */ /* 0x000fe40000000000 */
[----:B------:R-:W-:-:S08]  /*07e0*/  DMUL R10, R8, R8 ;  /* 0x00000008080a7228 */ /* 0x000fd00000000000 */
[----:B------:R-:W-:-:S08]  /*07f0*/  DADD R12, R4, R10 ;  /* 0x00000000040c7229 */ /* 0x000fd0000000000a */
[----:B------:R-:W-:-:S14]  /*0800*/  DSETP.GT.AND P0, PT, R12, 4, PT ;  /* 0x401000000c00742a */ /* 0x000fdc0003f04000 */
[----:B------:R-:W-:Y:S05]  /*0810*/  @!P0 BRA `(.L_x_9) ;  /* 0xfffffffc00588947 */ /* 0x000fea000383ffff */
[----:B------:R-:W-:Y:S05]  /*0820*/  BRA `(.L_x_5) ;  /* 0x0000000000147947 */ /* 0x000fea0003800000 */
.L_x_8:
[----:B------:R-:W-:Y:S01]  /*0830*/  VIADD R0, R0, 0x3 ;  /* 0x0000000300007836 */ /* 0x000fe20000000000 */
[----:B------:R-:W-:Y:S06]  /*0840*/  BRA `(.L_x_5) ;  /* 0x00000000000c7947 */ /* 0x000fec0003800000 */
.L_x_7:
[----:B------:R-:W-:Y:S01]  /*0850*/  VIADD R0, R0, 0x2 ;  /* 0x0000000200007836 */ /* 0x000fe20000000000 */
[----:B------:R-:W-:Y:S06]  /*0860*/  BRA `(.L_x_5) ;  /* 0x0000000000047947 */ /* 0x000fec0003800000 */
.L_x_6:
[----:B------:R-:W-:-:S07]  /*0870*/  VIADD R0, R0, 0x1 ;  /* 0x0000000100007836 */ /* 0x000fce0000000000 */
.L_x_5:
[----:B------:R-:W-:Y:S05]  /*0880*/  BSYNC.RECONVERGENT B0 ;  /* 0x0000000000007941 */ /* 0x000fea0003800200 */
.L_x_4:
[----:B------:R-:W0:Y:S01]  /*0890*/  I2F.F64.U32 R4, R0 ;  /* 0x0000000000047312 */ /* 0x000e220000201800 */
[----:B------:R-:W-:Y:S01]  /*08a0*/  UMOV UR4, 0x9999999a ;  /* 0x9999999a00047882 */ /* 0x000fe20000000000 */
[----:B------:R-:W-:Y:S01]  /*08b0*/  UMOV UR5, 0x3fb99999 ;  /* 0x3fb9999900057882 */ /* 0x000fe20000000000 */
[----:B------:R-:W-:Y:S01]  /*08c0*/  BSSY.RECONVERGENT B0, `(.L_x_10) ;  /* 0x000000e000007945 */ /* 0x000fe20003800200 */
[----:B0-----:R-:W-:-:S08]  /*08d0*/  DMUL R8, R4, UR4 ;  /* 0x0000000404087c28 */ /* 0x001fd00008000000 */
[----:B------:R-:W-:Y:S02]  /*08e0*/  DSETP.GT.AND P0, PT, R8, 1, PT ;  /* 0x3ff000000800742a */ /* 0x000fe40003f04000 */
[----:B------:R-:W-:Y:S02]  /*08f0*/  IMAD.MOV.U32 R4, RZ, RZ, R8 ;  /* 0x000000ffff047224 */ /* 0x000fe400078e0008 */
[----:B------:R-:W-:-:S10]  /*0900*/  IMAD.MOV.U32 R5, RZ, RZ, R9 ;  /* 0x000000ffff057224 */ /* 0x000fd400078e0009 */
[----:B------:R-:W-:Y:S05]  /*0910*/  @!P0 BRA `(.L_x_11) ;  /* 0x0000000000208947 */ /* 0x000fea0003800000 */
[----:B------:R-:W0:Y:S01]  /*0920*/  MUFU.RCP64H R5, R9 ;  /* 0x0000000900057308 */ /* 0x000e220000001800 */
[----:B------:R-:W-:Y:S01]  /*0930*/  IMAD.MOV.U32 R4, RZ, RZ, RZ ;  /* 0x000000ffff047224 */ /* 0x000fe200078e00ff */
[----:B------:R-:W-:-:S05]  /*0940*/  DSETP.NEU.AND P1, PT, R8, +INF , PT ;  /* 0x7ff000000800742a */ /* 0x000fca0003f2d000 */
[----:B0-----:R-:W-:-:S08]  /*0950*/  DFMA R6, -R8, R4, 1 ;  /* 0x3ff000000806742b */ /* 0x001fd00000000104 */
[----:B------:R-:W-:-:S08]  /*0960*/  DFMA R6, R6, R6, R6 ;  /* 0x000000060606722b */ /* 0x000fd00000000006 */
[----:B------:R-:W-:-:S10]  /*0970*/  DFMA R6, R4, R6, R4 ;  /* 0x000000060406722b */ /* 0x000fd40000000004 */
[----:B------:R-:W-:Y:S02]  /*0980*/  FSEL R4, R6, RZ, P1 ;  /* 0x000000ff06047208 */ /* 0x000fe40000800000 */
[----:B------:R-:W-:-:S07]  /*0990*/  FSEL R5, R7, RZ, P1 ;  /* 0x000000ff07057208 */ /* 0x000fce0000800000 */
.L_x_11:
[----:B------:R-:W-:Y:S05]  /*09a0*/  BSYNC.RECONVERGENT B0 ;  /* 0x0000000000007941 */ /* 0x000fea0003800200 */
.L_x_10:
[----:B------:R-:W-:Y:S01]  /*09b0*/  DMUL R6, R4, R4 ;  /* 0x0000000404067228 */ /* 0x000fe20000000000 */
[----:B------:R-:W-:Y:S01]  /*09c0*/  MOV R8, 0xdbb65b49 ;  /* 0xdbb65b4900087802 */ /* 0x000fe20000000f00 */
[----:B------:R-:W-:Y:S01]  /*09d0*/  IMAD.MOV.U32 R9, RZ, RZ, 0x3f2d3b63 ;  /* 0x3f2d3b63ff097424 */ /* 0x000fe200078e00ff */
[----:B------:R-:W-:Y:S01]  /*09e0*/  UMOV UR4, 0x2a25ff7e ;  /* 0x2a25ff7e00047882 */ /* 0x000fe20000000000 */
[----:B------:R-:W-:Y:S01]  /*09f0*/  UMOV UR5, 0x3ef53e1d ;  /* 0x3ef53e1d00057882 */ /* 0x000fe20000000000 */
[----:B------:R-:W0:Y:S01]  /*0a00*/  LDCU.64 UR6, c[0x0][0x380] ;  /* 0x00007000ff0677ac */ /* 0x000e220008000a00 */
[----:B------:R-:W-:Y:S02]  /*0a10*/  IMAD R3, R2, 0x1e00, R3 ;  /* 0x00001e0002037824 */ /* 0x000fe400078e0203 */
[----:B------:R-:W-:Y:S01]  /*0a20*/  DFMA R8, R6, -UR4, R8 ;  /* 0x8000000406087c2b */ /* 0x000fe20008000008 */
[----:B------:R-:W-:Y:S01]  /*0a30*/  UMOV UR4, 0x8dde082e ;  /* 0x8dde082e00047882 */ /* 0x000fe20000000000 */
[----:B------:R-:W-:-:S06]  /*0a40*/  UMOV UR5, 0x3f531278 ;  /* 0x3f53127800057882 */ /* 0x000fcc0000000000 */
[----:B------:R-:W-:Y:S01]  /*0a50*/  DFMA R8, R6, R8, -UR4 ;  /* 0x8000000406087e2b */ /* 0x000fe20008000008 */
[----:B------:R-:W-:Y:S01]  /*0a60*/  UMOV UR4, 0xc8249315 ;  /* 0xc824931500047882 */ /* 0x000fe20000000000 */
[----:B------:R-:W-:-:S06]  /*0a70*/  UMOV UR5, 0x3f6f9690 ;  /* 0x3f6f969000057882 */ /* 0x000fcc0000000000 */
[----:B------:R-:W-:Y:S01]  /*0a80*/  DFMA R8, R6, R8, UR4 ;  /* 0x0000000406087e2b */ /* 0x000fe20008000008 */
        /* <DEDUP_REMOVED lines=47> */
[----:B------:R-:W-:-:S08]  /*0d80*/  DMUL R8, R6, R8 ;  /* 0x0000000806087228 */ /* 0x000fd00000000000 */
[----:B------:R-:W-:-:S08]  /*0d90*/  DFMA R8, R8, R4, R4 ;  /* 0x000000040808722b */ /* 0x000fd00000000004 */
[----:B------:R-:W-:Y:S01]  /*0da0*/  DADD R4, -R8, UR4 ;  /* 0x0000000408047e29 */ /* 0x000fe20008000100 */
[----:B------:R-:W1:Y:S09]  /*0db0*/  LDCU.64 UR4, c[0x0][0x358] ;  /* 0x00006b00ff0477ac */ /* 0x000e720008000a00 */
[----:B------:R-:W-:-:S02]  /*0dc0*/  FSEL R4, R4, R8, P0 ;  /* 0x0000000804047208 */ /* 0x000fc40000000000 */
[----:B------:R-:W-:Y:S02]  /*0dd0*/  FSEL R5, R5, R9, P0 ;  /* 0x0000000905057208 */ /* 0x000fe40000000000 */
[----:B0-----:R-:W-:-:S04]  /*0de0*/  IADD3 R2, P0, PT, R3, UR6, RZ ;  /* 0x0000000603027c10 */ /* 0x001fc8000ff1e0ff */
[----:B------:R-:W-:Y:S01]  /*0df0*/  DMUL R4, |R4|, 255 ;  /* 0x406fe00004047828 */ /* 0x000fe20000000200 */
[----:B------:R-:W-:-:S09]  /*0e00*/  LEA.HI.X.SX32 R3, R3, UR7, 0x1, P0 ;  /* 0x0000000703037c11 */ /* 0x000fd200080f0eff */
[----:B------:R-:W1:Y:S02]  /*0e10*/  F2I.F64.TRUNC R5, R4 ;  /* 0x0000000400057311 */ /* 0x000e64000030d100 */
[----:B-1----:R-:W-:Y:S01]  /*0e20*/  STG.E.U8 desc[UR4][R2.64], R5 ;  /* 0x0000000502007986 */ /* 0x002fe2000c101104 */
[----:B------:R-:W-:Y:S05]  /*0e30*/  EXIT ;  /* 0x000000000000794d */ /* 0x000fea0003800000 */
        .weak           $__internal_0_$__cuda_sm20_div_rn_f64_full
        .type           $__internal_0_$__cuda_sm20_div_rn_f64_full,@function
        .size           $__internal_0_$__cuda_sm20_div_rn_f64_full,(.L_x_18 - $__internal_0_$__cuda_sm20_div_rn_f64_full)
$__internal_0_$__cuda_sm20_div_rn_f64_full:
[C---:B------:R-:W-:Y:S01]  /*0e40*/  FSETP.GEU.AND P0, PT, |R5|.reuse, 1.469367938527859385e-39, PT ;  /* 0x001000000500780b */ /* 0x040fe20003f0e200 */
[----:B------:R-:W-:Y:S01]  /*0e50*/  IMAD.U32 R10, RZ, RZ, UR4 ;  /* 0x00000004ff0a7e24 */ /* 0x000fe2000f8e00ff */
[----:B------:R-:W-:Y:S01]  /*0e60*/  LOP3.LUT R4, R5, 0x800fffff, RZ, 0xc0, !PT ;  /* 0x800fffff05047812 */ /* 0x000fe200078ec0ff */
[----:B------:R-:W-:Y:S01]  /*0e70*/  IMAD.MOV.U32 R11, RZ, RZ, R5 ;  /* 0x000000ffff0b7224 */ /* 0x000fe200078e0005 */
[C---:B------:R-:W-:Y:S01]  /*0e80*/  FSETP.GEU.AND P2, PT, |R13|.reuse, 1.469367938527859385e-39, PT ;  /* 0x001000000d00780b */ /* 0x040fe20003f4e200 */
[----:B------:R-:W-:Y:S01]  /*0e90*/  IMAD.U32 R8, RZ, RZ, UR4 ;  /* 0x00000004ff087e24 */ /* 0x000fe2000f8e00ff */
[----:B------:R-:W-:Y:S01]  /*0ea0*/  LOP3.LUT R9, R4, 0x3ff00000, RZ, 0xfc, !PT ;  /* 0x3ff0000004097812 */ /* 0x000fe200078efcff */
[----:B------:R-:W-:Y:S01]  /*0eb0*/  IMAD.MOV.U32 R14, RZ, RZ, 0x1 ;  /* 0x00000001ff0e7424 */ /* 0x000fe200078e00ff */
[----:B------:R-:W-:Y:S01]  /*0ec0*/  LOP3.LUT R4, R13, 0x7ff00000, RZ, 0xc0, !PT ;  /* 0x7ff000000d047812 */ /* 0x000fe200078ec0ff */
[----:B------:R-:W-:Y:S01]  /*0ed0*/  IMAD.MOV.U32 R24, RZ, RZ, 0x1ca00000 ;  /* 0x1ca00000ff187424 */ /* 0x000fe200078e00ff */
[----:B------:R-:W-:Y:S01]  /*0ee0*/  LOP3.LUT R25, R5, 0x7ff00000, RZ, 0xc0, !PT ;  /* 0x7ff0000005197812 */ /* 0x000fe200078ec0ff */
[----:B------:R-:W-:Y:S02]  /*0ef0*/  BSSY.RECONVERGENT B1, `(.L_x_12) ;  /* 0x000004e000017945 */ /* 0x000fe40003800200 */
[----:B------:R-:W-:Y:S01]  /*0f00*/  @!P0 DMUL R8, R10, 8.98846567431157953865e+307 ;  /* 0x7fe000000a088828 */ /* 0x000fe20000000000 */
[----:B------:R-:W-:Y:S01]  /*0f10*/  ISETP.GE.U32.AND P1, PT, R4, R25, PT ;  /* 0x000000190400720c */ /* 0x000fe20003f26070 */
[----:B------:R-:W-:-:S02]  /*0f20*/  IMAD.MOV.U32 R26, RZ, RZ, R4 ;  /* 0x000000ffff1a7224 */ /* 0x000fc400078e0004 */
[----:B------:R-:W-:Y:S01]  /*0f30*/  @!P2 LOP3.LUT R19, R11, 0x7ff00000, RZ, 0xc0, !PT ;  /* 0x7ff000000b13a812 */ /* 0x000fe200078ec0ff */
[----:B------:R-:W-:Y:S01]  /*0f40*/  @!P2 IMAD.MOV.U32 R18, RZ, RZ, RZ ;  /* 0x000000ffff12a224 */ /* 0x000fe200078e00ff */
[----:B------:R-:W0:Y:S02]  /*0f50*/  MUFU.RCP64H R15, R9 ;  /* 0x00000009000f7308 */ /* 0x000e240000001800 */
[----:B------:R-:W-:Y:S02]  /*0f60*/  @!P2 ISETP.GE.U32.AND P3, PT, R4, R19, PT ;  /* 0x000000130400a20c */ /* 0x000fe40003f66070 */
[----:B------:R-:W-:Y:S02]  /*0f70*/  @!P0 LOP3.LUT R25, R9, 0x7ff00000, RZ, 0xc0, !PT ;  /* 0x7ff0000009198812 */ /* 0x000fe400078ec0ff */
[----:B------:R-:W-:-:S03]  /*0f80*/  @!P2 SEL R19, R24, 0x63400000, !P3 ;  /* 0x634000001813a807 */ /* 0x000fc60005800000 */
[----:B------:R-:W-:Y:S01]  /*0f90*/  VIADD R27, R25, 0xffffffff ;  /* 0xffffffff191b7836 */ /* 0x000fe20000000000 */
[----:B------:R-:W-:-:S04]  /*0fa0*/  @!P2 LOP3.LUT R19, R19, 0x80000000, R13, 0xf8, !PT ;  /* 0x800000001313a812 */ /* 0x000fc800078ef80d */
[----:B------:R-:W-:Y:S01]  /*0fb0*/  @!P2 LOP3.LUT R19, R19, 0x100000, RZ, 0xfc, !PT ;  /* 0x001000001313a812 */ /* 0x000fe200078efcff */
[----:B0-----:R-:W-:-:S08]  /*0fc0*/  DFMA R16, R14, -R8, 1 ;  /* 0x3ff000000e10742b */ /* 0x001fd00000000808 */
[----:B------:R-:W-:-:S08]  /*0fd0*/  DFMA R16, R16, R16, R16 ;  /* 0x000000101010722b */ /* 0x000fd00000000010 */
[----:B------:R-:W-:Y:S01]  /*0fe0*/  DFMA R16, R14, R16, R14 ;  /* 0x000000100e10722b */ /* 0x000fe2000000000e */
[----:B------:R-:W-:Y:S01]  /*0ff0*/  SEL R15, R24, 0x63400000, !P1 ;  /* 0x63400000180f7807 */ /* 0x000fe20004800000 */
[----:B------:R-:W-:-:S03]  /*1000*/  IMAD.MOV.U32 R14, RZ, RZ, R12 ;  /* 0x000000ffff0e7224 */ /* 0x000fc600078e000c */
[----:B------:R-:W-:-:S03]  /*1010*/  LOP3.LUT R15, R15, 0x800fffff, R13, 0xf8, !PT ;  /* 0x800fffff0f0f7812 */ /* 0x000fc600078ef80d */
[----:B------:R-:W-:-:S03]  /*1020*/  DFMA R20, R16, -R8, 1 ;  /* 0x3ff000001014742b */ /* 0x000fc60000000808 */
[----:B------:R-:W-:-:S05]  /*1030*/  @!P2 DFMA R14, R14, 2, -R18 ;  /* 0x400000000e0ea82b */ /* 0x000fca0000000812 */
[----:B------:R-:W-:-:S05]  /*1040*/  DFMA R20, R16, R20, R16 ;  /* 0x000000141014722b */ /* 0x000fca0000000010 */
[----:B------:R-:W-:-:S03]  /*1050*/  @!P2 LOP3.LUT R26, R15, 0x7ff00000, RZ, 0xc0, !PT ;  /* 0x7ff000000f1aa812 */ /* 0x000fc600078ec0ff */
[----:B------:R-:W-:Y:S01]  /*1060*/  DMUL R16, R20, R14 ;  /* 0x0000000e14107228 */ /* 0x000fe20000000000 */
[----:B------:R-:W-:-:S04]  /*1070*/  IADD3 R18, PT, PT, R26, -0x1, RZ ;  /* 0xffffffff1a127810 */ /* 0x000fc80007ffe0ff */
[----:B------:R-:W-:-:S03]  /*1080*/  ISETP.GT.U32.AND P0, PT, R18, 0x7feffffe, PT ;  /* 0x7feffffe1200780c */ /* 0x000fc60003f04070 */
[----:B------:R-:W-:Y:S01]  /*1090*/  DFMA R18, R16, -R8, R14 ;  /* 0x800000081012722b */ /* 0x000fe2000000000e */
[----:B------:R-:W-:-:S07]  /*10a0*/  ISETP.GT.U32.OR P0, PT, R27, 0x7feffffe, P0 ;  /* 0x7feffffe1b00780c */ /* 0x000fce0000704470 */
[----:B------:R-:W-:-:S06]  /*10b0*/  DFMA R18, R20, R18, R16 ;  /* 0x000000121412722b */ /* 0x000fcc0000000010 */
[----:B------:R-:W-:Y:S05]  /*10c0*/  @P0 BRA `(.L_x_13) ;  /* 0x00000000006c0947 */ /* 0x000fea0003800000 */
[----:B------:R-:W-:-:S04]  /*10d0*/  LOP3.LUT R13, R11, 0x7ff00000, RZ, 0xc0, !PT ;  /* 0x7ff000000b0d7812 */ /* 0x000fc800078ec0ff */
[CC--:B------:R-:W-:Y:S02]  /*10e0*/  VIADDMNMX R12, R4.reuse, -R13.reuse, 0xb9600000, !PT ;  /* 0xb9600000040c7446 */ /* 0x0c0fe4000780090d */
[----:B------:R-:W-:Y:S02]  /*10f0*/  ISETP.GE.U32.AND P0, PT, R4, R13, PT ;  /* 0x0000000d0400720c */ /* 0x000fe40003f06070 */
[----:B------:R-:W-:Y:S01]  /*1100*/  VIMNMX R4, PT, PT, R12, 0x46a00000, PT ;  /* 0x46a000000c047848 */ /* 0x000fe20003fe0100 */
[----:B------:R-:W-:Y:S01]  /*1110*/  IMAD.MOV.U32 R12, RZ, RZ, RZ ;  /* 0x000000ffff0c7224 */ /* 0x000fe200078e00ff */
[----:B------:R-:W-:-:S05]  /*1120*/  SEL R13, R24, 0x63400000, !P0 ;  /* 0x63400000180d7807 */ /* 0x000fca0004000000 */
[----:B------:R-:W-:-:S04]  /*1130*/  IMAD.IADD R4, R4, 0x1, -R13 ;  /* 0x0000000104047824 */ /* 0x000fc800078e0a0d */
[----:B------:R-:W-:-:S06]  /*1140*/  VIADD R13, R4, 0x7fe00000 ;  /* 0x7fe00000040d7836 */ /* 0x000fcc0000000000 */
[----:B------:R-:W-:-:S10]  /*1150*/  DMUL R16, R18, R12 ;  /* 0x0000000c12107228 */ /* 0x000fd40000000000 */
[----:B------:R-:W-:-:S13]  /*1160*/  FSETP.GTU.AND P0, PT, |R17|, 1.469367938527859385e-39, PT ;  /* 0x001000001100780b */ /* 0x000fda0003f0c200 */
[----:B------:R-:W-:Y:S05]  /*1170*/  @P0 BRA `(.L_x_14) ;  /* 0x0000000000940947 */ /* 0x000fea0003800000 */
[----:B------:R-:W-:Y:S01]  /*1180*/  DFMA R8, R18, -R8, R14 ;  /* 0x800000081208722b */ /* 0x000fe2000000000e */
[----:B------:R-:W-:-:S09]  /*1190*/  IMAD.MOV.U32 R12, RZ, RZ, RZ ;  /* 0x000000ffff0c7224 */ /* 0x000fd200078e00ff */
[C---:B------:R-:W-:Y:S02]  /*11a0*/  FSETP.NEU.AND P0, PT, R9.reuse, RZ, PT ;  /* 0x000000ff0900720b */ /* 0x040fe40003f0d000 */
[----:B------:R-:W-:-:S04]  /*11b0*/  LOP3.LUT R11, R9, 0x80000000, R11, 0x48, !PT ;  /* 0x80000000090b7812 */ /* 0x000fc800078e480b */
[----:B------:R-:W-:-:S07]  /*11c0*/  LOP3.LUT R13, R11, R13, RZ, 0xfc, !PT ;  /* 0x0000000d0b0d7212 */ /* 0x000fce00078efcff */
[----:B------:R-:W-:Y:S05]  /*11d0*/  @!P0 BRA `(.L_x_14) ;  /* 0x00000000007c8947 */ /* 0x000fea0003800000 */
[----:B------:R-:W-:Y:S01]  /*11e0*/  IMAD.MOV R9, RZ, RZ, -R4 ;  /* 0x000000ffff097224 */ /* 0x000fe200078e0a04 */
[----:B------:R-:W-:Y:S01]  /*11f0*/  DMUL.RP R12, R18, R12 ;  /* 0x0000000c120c7228 */ /* 0x000fe20000008000 */
[----:B------:R-:W-:-:S06]  /*1200*/  IMAD.MOV.U32 R8, RZ, RZ, RZ ;  /* 0x000000ffff087224 */ /* 0x000fcc00078e00ff */
[----:B------:R-:W-:-:S03]  /*1210*/  DFMA R8, R16, -R8, R18 ;  /* 0x800000081008722b */ /* 0x000fc60000000012 */
[----:B------:R-:W-:-:S03]  /*1220*/  LOP3.LUT R11, R13, R11, RZ, 0x3c, !PT ;  /* 0x0000000b0d0b7212 */ /* 0x000fc600078e3cff */
[----:B------:R-:W-:-:S04]  /*1230*/  IADD3 R8, PT, PT, -R4, -0x43300000, RZ ;  /* 0xbcd0000004087810 */ /* 0x000fc80007ffe1ff */
[----:B------:R-:W-:-:S04]  /*1240*/  FSETP.NEU.AND P0, PT, |R9|, R8, PT ;  /* 0x000000080900720b */ /* 0x000fc80003f0d200 */
[----:B------:R-:W-:Y:S02]  /*1250*/  FSEL R16, R12, R16, !P0 ;  /* 0x000000100c107208 */ /* 0x000fe40004000000 */
[----:B------:R-:W-:Y:S01]  /*1260*/  FSEL R17, R11, R17, !P0 ;  /* 0x000000110b117208 */ /* 0x000fe20004000000 */
[----:B------:R-:W-:Y:S06]  /*1270*/  BRA `(.L_x_14) ;  /* 0x0000000000547947 */ /* 0x000fec0003800000 */
.L_x_13:
[----:B------:R-:W-:-:S14]  /*1280*/  DSETP.NAN.AND P0, PT, R12, R12, PT ;  /* 0x0000000c0c00722a */ /* 0x000fdc0003f08000 */
[----:B------:R-:W-:Y:S05]  /*1290*/  @P0 BRA `(.L_x_15) ;  /* 0x0000000000440947 */ /* 0x000fea0003800000 */
[----:B------:R-:W-:-:S14]  /*12a0*/  DSETP.NAN.AND P0, PT, R10, R10, PT ;  /* 0x0000000a0a00722a */ /* 0x000fdc0003f08000 */
[----:B------:R-:W-:Y:S05]  /*12b0*/  @P0 BRA `(.L_x_16) ;  /* 0x0000000000300947 */ /* 0x000fea0003800000 */
[----:B------:R-:W-:Y:S01]  /*12c0*/  ISETP.NE.AND P0, PT, R26, R25, PT ;  /* 0x000000191a00720c */ /* 0x000fe20003f05270 */
[----:B------:R-:W-:Y:S02]  /*12d0*/  IMAD.MOV.U32 R16, RZ, RZ, 0x0 ;  /* 0x00000000ff107424 */ /* 0x000fe400078e00ff */
[----:B------:R-:W-:-:S10]  /*12e0*/  IMAD.MOV.U32 R17, RZ, RZ, -0x80000 ;  /* 0xfff80000ff117424 */ /* 0x000fd400078e00ff */
[----:B------:R-:W-:Y:S05]  /*12f0*/  @!P0 BRA `(.L_x_14) ;  /* 0x0000000000348947 */ /* 0x000fea0003800000 */
[----:B------:R-:W-:Y:S02]  /*1300*/  ISETP.NE.AND P0, PT, R26, 0x7ff00000, PT ;  /* 0x7ff000001a00780c */ /* 0x000fe40003f05270 */
[----:B------:R-:W-:Y:S02]  /*1310*/  LOP3.LUT R17, R13, 0x80000000, R11, 0x48, !PT ;  /* 0x800000000d117812 */ /* 0x000fe400078e480b */
[----:B------:R-:W-:-:S13]  /*1320*/  ISETP.EQ.OR P0, PT, R25, RZ, !P0 ;  /* 0x000000ff1900720c */ /* 0x000fda0004702670 */
[----:B------:R-:W-:Y:S02]  /*1330*/  @P0 LOP3.LUT R4, R17, 0x7ff00000, RZ, 0xfc, !PT ;  /* 0x7ff0000011040812 */ /* 0x000fe400078efcff */
[----:B------:R-:W-:Y:S01]  /*1340*/  @!P0 MOV R16, RZ ;  /* 0x000000ff00108202 */ /* 0x000fe20000000f00 */
[----:B------:R-:W-:Y:S02]  /*1350*/  @P0 IMAD.MOV.U32 R16, RZ, RZ, RZ ;  /* 0x000000ffff100224 */ /* 0x000fe400078e00ff */
[----:B------:R-:W-:Y:S01]  /*1360*/  @P0 IMAD.MOV.U32 R17, RZ, RZ, R4 ;  /* 0x000000ffff110224 */ /* 0x000fe200078e0004 */
[----:B------:R-:W-:Y:S06]  /*1370*/  BRA `(.L_x_14) ;  /* 0x0000000000147947 */ /* 0x000fec0003800000 */
.L_x_16:
[----:B------:R-:W-:Y:S01]  /*1380*/  LOP3.LUT R17, R11, 0x80000, RZ, 0xfc, !PT ;  /* 0x000800000b117812 */ /* 0x000fe200078efcff */
[----:B------:R-:W-:Y:S01]  /*1390*/  IMAD.MOV.U32 R16, RZ, RZ, R10 ;  /* 0x000000ffff107224 */ /* 0x000fe200078e000a */
[----:B------:R-:W-:Y:S06]  /*13a0*/  BRA `(.L_x_14) ;  /* 0x0000000000087947 */ /* 0x000fec0003800000 */
.L_x_15:
[----:B------:R-:W-:Y:S01]  /*13b0*/  LOP3.LUT R17, R13, 0x80000, RZ, 0xfc, !PT ;  /* 0x000800000d117812 */ /* 0x000fe200078efcff */
[----:B------:R-:W-:-:S07]  /*13c0*/  IMAD.MOV.U32 R16, RZ, RZ, R12 ;  /* 0x000000ffff107224 */ /* 0x000fce00078e000c */
.L_x_14:
[----:B------:R-:W-:Y:S05]  /*13d0*/  BSYNC.RECONVERGENT B1 ;  /* 0x0000000000017941 */ /* 0x000fea0003800200 */
.L_x_12:
[----:B------:R-:W-:Y:S02]  /*13e0*/  IMAD.MOV.U32 R8, RZ, RZ, R0 ;  /* 0x000000ffff087224 */ /* 0x000fe400078e0000 */
[----:B------:R-:W-:Y:S02]  /*13f0*/  IMAD.MOV.U32 R9, RZ, RZ, 0x0 ;  /* 0x00000000ff097424 */ /* 0x000fe400078e00ff */
[----:B------:R-:W-:Y:S02]  /*1400*/  IMAD.MOV.U32 R10, RZ, RZ, R16 ;  /* 0x000000ffff0a7224 */ /* 0x000fe400078e0010 */
[----:B------:R-:W-:Y:S01]  /*1410*/  IMAD.MOV.U32 R11, RZ, RZ, R17 ;  /* 0x000000ffff0b7224 */ /* 0x000fe200078e0011 */
[----:B------:R-:W-:Y:S06]  /*1420*/  RET.REL.NODEC R8 `(_Z12render_imagePhffff) ;  /* 0xffffffe808f47950 */ /* 0x000fec0003c3ffff */
.L_x_17:
[----:B------:R-:W-:-:S00]  /*1430*/  BRA `(.L_x_17) ;  /* 0xfffffffc00fc7947 */ /* 0x000fc0000383ffff */
[----:B------:R-:W-:-:S00]  /*1440*/  NOP ;  /* 0x0000000000007918 */ /* 0x000fc00000000000 */
        /* <DEDUP_REMOVED lines=11> */
.L_x_18:


//--------------------- .nv.shared.reserved.0     --------------------------
	.section	.nv.shared.reserved.0,"aw",@nobits
	.weak		__nv_reservedSMEM_offset_0_alias
	.size		__nv_reservedSMEM_offset_0_alias, 0, 64
	.other		__nv_reservedSMEM_offset_0_alias,@"STO_CUDA_RESERVED_SHARED STV_DEFAULT"
__nv_reservedSMEM_offset_0_alias:
	.zero		0
	.zero		64


//--------------------- .nv.constant0._Z12render_imagePhffff --------------------------
	.section	.nv.constant0._Z12render_imagePhffff,"a",@progbits
	.sectionflags	@""
	.align	4
.nv.constant0._Z12render_imagePhffff:
	.zero		920


//--------------------- SYMBOLS --------------------------

	.type		.nv.reservedSmem.offset0,@object
	.size		.nv.reservedSmem.offset0,0x4
